//
// Generated by NVIDIA NVVM Compiler
//
// Compiler Build ID: CL-36424714
// Cuda compilation tools, release 13.0, V13.0.88
// Based on NVVM 20.0.0
//

.version 9.0
.target sm_100
.address_size 64

	// .globl	_Z24multiplyMatricesParallelPiS_S_i
.global .align 4 .b8 precalc_xorwow_matrix[102400];
.global .align 4 .b8 precalc_xorwow_offset_matrix[102400];
.global .align 4 .b8 mrg32k3aM1[2304];
.global .align 4 .b8 mrg32k3aM2[2304];
.global .align 4 .b8 mrg32k3aM1SubSeq[2016];
.global .align 4 .b8 mrg32k3aM2SubSeq[2016];
.global .align 4 .b8 mrg32k3aM1Seq[2304];
.global .align 4 .b8 mrg32k3aM2Seq[2304];
.const .align 8 .b8 __cr_lgamma_table[72];

.visible .entry _Z24multiplyMatricesParallelPiS_S_i(
	.param .u64 .ptr .align 1 _Z24multiplyMatricesParallelPiS_S_i_param_0,
	.param .u64 .ptr .align 1 _Z24multiplyMatricesParallelPiS_S_i_param_1,
	.param .u64 .ptr .align 1 _Z24multiplyMatricesParallelPiS_S_i_param_2,
	.param .u32 _Z24multiplyMatricesParallelPiS_S_i_param_3
)
{
	.reg .pred 	%p<5>;
	.reg .b32 	%r<48>;
	.reg .b64 	%rd<39>;

	ld.param.u64 	%rd21, [_Z24multiplyMatricesParallelPiS_S_i_param_0];
	ld.param.u64 	%rd22, [_Z24multiplyMatricesParallelPiS_S_i_param_1];
	ld.param.u64 	%rd23, [_Z24multiplyMatricesParallelPiS_S_i_param_2];
	cvta.to.global.u64 	%rd1, %rd22;
	cvta.to.global.u64 	%rd2, %rd21;
	cvta.to.global.u64 	%rd24, %rd23;
	mov.u32 	%r1, %ntid.x;
	mov.u32 	%r2, %tid.y;
	mul.lo.s32 	%r3, %r1, %r2;
	mov.u32 	%r4, %tid.x;
	add.s32 	%r20, %r3, %r4;
	mul.wide.u32 	%rd25, %r20, 4;
	add.s64 	%rd3, %rd24, %rd25;
	mov.b32 	%r44, 0;
	st.global.u32 	[%rd3], %r44;
	and.b32  	%r5, %r1, 3;
	setp.lt.u32 	%p1, %r1, 4;
	mov.u32 	%r45, %r44;
	@%p1 bra 	$L__BB0_3;
	and.b32  	%r45, %r1, 2044;
	and.b32  	%r22, %r1, -4;
	neg.s32 	%r42, %r22;
	add.s32 	%r23, %r4, %r1;
	mul.wide.u32 	%rd4, %r23, 4;
	mul.wide.u32 	%rd5, %r1, 16;
	shl.b32 	%r24, %r1, 1;
	add.s32 	%r25, %r4, %r24;
	mul.wide.u32 	%rd6, %r25, 4;
	mad.lo.s32 	%r26, %r1, 3, %r4;
	mul.wide.u32 	%rd7, %r26, 4;
	mul.wide.u32 	%rd8, %r4, 4;
	mul.wide.u32 	%rd26, %r2, %r1;
	shl.b64 	%rd27, %rd26, 2;
	add.s64 	%rd28, %rd27, %rd2;
	add.s64 	%rd35, %rd28, 8;
	mov.b32 	%r44, 0;
	mov.u64 	%rd36, %rd1;
$L__BB0_2:
	ld.global.u32 	%r27, [%rd35+-8];
	add.s64 	%rd29, %rd36, %rd8;
	ld.global.u32 	%r28, [%rd29];
	mad.lo.s32 	%r29, %r28, %r27, %r44;
	st.global.u32 	[%rd3], %r29;
	ld.global.u32 	%r30, [%rd35+-4];
	add.s64 	%rd30, %rd36, %rd4;
	ld.global.u32 	%r31, [%rd30];
	mad.lo.s32 	%r32, %r31, %r30, %r29;
	st.global.u32 	[%rd3], %r32;
	ld.global.u32 	%r33, [%rd35];
	add.s64 	%rd31, %rd36, %rd6;
	ld.global.u32 	%r34, [%rd31];
	mad.lo.s32 	%r35, %r34, %r33, %r32;
	st.global.u32 	[%rd3], %r35;
	ld.global.u32 	%r36, [%rd35+4];
	add.s64 	%rd32, %rd36, %rd7;
	ld.global.u32 	%r37, [%rd32];
	mad.lo.s32 	%r44, %r37, %r36, %r35;
	st.global.u32 	[%rd3], %r44;
	add.s32 	%r42, %r42, 4;
	add.s64 	%rd36, %rd36, %rd5;
	add.s64 	%rd35, %rd35, 16;
	setp.ne.s32 	%p2, %r42, 0;
	@%p2 bra 	$L__BB0_2;
$L__BB0_3:
	setp.eq.s32 	%p3, %r5, 0;
	@%p3 bra 	$L__BB0_6;
	mad.lo.s32 	%r38, %r1, %r45, %r4;
	mul.wide.u32 	%rd33, %r38, 4;
	add.s64 	%rd38, %rd1, %rd33;
	mul.wide.u32 	%rd15, %r1, 4;
	add.s32 	%r39, %r45, %r3;
	mul.wide.u32 	%rd34, %r39, 4;
	add.s64 	%rd37, %rd2, %rd34;
	neg.s32 	%r46, %r5;
$L__BB0_5:
	.pragma "nounroll";
	ld.global.u32 	%r40, [%rd37];
	ld.global.u32 	%r41, [%rd38];
	mad.lo.s32 	%r44, %r41, %r40, %r44;
	st.global.u32 	[%rd3], %r44;
	add.s64 	%rd38, %rd38, %rd15;
	add.s64 	%rd37, %rd37, 4;
	add.s32 	%r46, %r46, 1;
	setp.ne.s32 	%p4, %r46, 0;
	@%p4 bra 	$L__BB0_5;
$L__BB0_6:
	ret;

}


// ===== COMPILED SASS (sm_100) =====

	.target	sm_100

	.elftype	@"ET_EXEC"


//--------------------- .note.nv.tkinfo           --------------------------
	.section	.note.nv.tkinfo,"",@"SHT_NOTE"
	.sectionflags	@"SHF_NOTE_NV_TKINFO"
	.tkinfo
        /*0018*/ 	.word	0x00000002
        /*0030*/ 	.string	""
        /*0030*/ 	.string	"ptxas"
        /*0030*/ 	.string	"Cuda compilation tools, release 13.0, V13.0.88"
        /*0030*/ 	.string	"Build cuda_13.0.r13.0/compiler.36424714_0"
        /*0030*/ 	.string	"-arch sm_100 -m 64 "



//--------------------- .note.nv.cuinfo           --------------------------
	.section	.note.nv.cuinfo,"",@"SHT_NOTE"
	.sectionflags	@"SHF_NOTE_NV_CUINFO"
        /*0018*/ 	.short	0x0002
        /*001a*/ 	.short	0x0064
        /*001c*/ 	.short	0x0082
	.zero		2


//--------------------- .nv.info                  --------------------------
	.section	.nv.info,"",@"SHT_CUDA_INFO"
	.align	4


	//----- nvinfo : EIATTR_REGCOUNT
	.align		4
        /*0000*/ 	.byte	0x04, 0x2f
        /*0002*/ 	.short	(.L_10 - .L_9)
	.align		4
.L_9:
        /*0004*/ 	.word	index@(_Z24multiplyMatricesParallelPiS_S_i)
        /*0008*/ 	.word	0x00000020


	//----- nvinfo : EIATTR_FRAME_SIZE
	.align		4
.L_10:
        /*000c*/ 	.byte	0x04, 0x11
        /*000e*/ 	.short	(.L_12 - .L_11)
	.align		4
.L_11:
        /*0010*/ 	.word	index@(_Z24multiplyMatricesParallelPiS_S_i)
        /*0014*/ 	.word	0x00000000


	//----- nvinfo : EIATTR_MIN_STACK_SIZE
	.align		4
.L_12:
        /*0018*/ 	.byte	0x04, 0x12
        /*001a*/ 	.short	(.L_14 - .L_13)
	.align		4
.L_13:
        /*001c*/ 	.word	index@(_Z24multiplyMatricesParallelPiS_S_i)
        /*0020*/ 	.word	0x00000000
.L_14:


//--------------------- .nv.compat                --------------------------
	.section	.nv.compat,"",@"SHT_CUDA_COMPAT_INFO"
	.align	4
        /*0000*/ 	.byte	0x02, 0x09, 0x00, 0x00, 0x02, 0x02, 0x01, 0x00, 0x02, 0x05, 0x05, 0x00, 0x03, 0x07, 0x01, 0x01
        /*0010*/ 	.byte	0x02, 0x03, 0x00, 0x00, 0x02, 0x06, 0x01, 0x00, 0x04, 0x0b, 0x08, 0x00, 0x09, 0x00, 0x00, 0x00
        /*0020*/ 	.byte	0x00, 0x00, 0x00, 0x00


//--------------------- .nv.info._Z24multiplyMatricesParallelPiS_S_i --------------------------
	.section	.nv.info._Z24multiplyMatricesParallelPiS_S_i,"",@"SHT_CUDA_INFO"
	.sectionflags	@""
	.align	4


	//----- nvinfo : EIATTR_CUDA_API_VERSION
	.align		4
        /*0000*/ 	.byte	0x04, 0x37
        /*0002*/ 	.short	(.L_16 - .L_15)
.L_15:
        /*0004*/ 	.word	0x00000082


	//----- nvinfo : EIATTR_KPARAM_INFO
	.align		4
.L_16:
        /*0008*/ 	.byte	0x04, 0x17
        /*000a*/ 	.short	(.L_18 - .L_17)
.L_17:
        /*000c*/ 	.word	0x00000000
        /*0010*/ 	.short	0x0003
        /*0012*/ 	.short	0x0018
        /*0014*/ 	.byte	0x00, 0xf0, 0x11, 0x00


	//----- nvinfo : EIATTR_KPARAM_INFO
	.align		4
.L_18:
        /*0018*/ 	.byte	0x04, 0x17
        /*001a*/ 	.short	(.L_20 - .L_19)
.L_19:
        /*001c*/ 	.word	0x00000000
        /*0020*/ 	.short	0x0002
        /*0022*/ 	.short	0x0010
        /*0024*/ 	.byte	0x00, 0xf5, 0x21, 0x00


	//----- nvinfo : EIATTR_KPARAM_INFO
	.align		4
.L_20:
        /*0028*/ 	.byte	0x04, 0x17
        /*002a*/ 	.short	(.L_22 - .L_21)
.L_21:
        /*002c*/ 	.word	0x00000000
        /*0030*/ 	.short	0x0001
        /*0032*/ 	.short	0x0008
        /*0034*/ 	.byte	0x00, 0xf5, 0x21, 0x00


	//----- nvinfo : EIATTR_KPARAM_INFO
	.align		4
.L_22:
        /*0038*/ 	.byte	0x04, 0x17
        /*003a*/ 	.short	(.L_24 - .L_23)
.L_23:
        /*003c*/ 	.word	0x00000000
        /*0040*/ 	.short	0x0000
        /*0042*/ 	.short	0x0000
        /*0044*/ 	.byte	0x00, 0xf5, 0x21, 0x00


	//----- nvinfo : EIATTR_SPARSE_MMA_MASK
	.align		4
.L_24:
        /*0048*/ 	.byte	0x03, 0x50
        /*004a*/ 	.short	0x0000


	//----- nvinfo : EIATTR_MAXREG_COUNT
	.align		4
        /*004c*/ 	.byte	0x03, 0x1b
        /*004e*/ 	.short	0x00ff


	//----- nvinfo : EIATTR_MERCURY_ISA_VERSION
	.align		4
        /*0050*/ 	.byte	0x03, 0x5f
        /*0052*/ 	.short	0x0101


	//----- nvinfo : EIATTR_VRC_CTA_INIT_COUNT
	.align		4
        /*0054*/ 	.byte	0x02, 0x4a
	.zero		1
	.zero		1


	//----- nvinfo : EIATTR_EXIT_INSTR_OFFSETS
	.align		4
        /*0058*/ 	.byte	0x04, 0x1c
        /*005a*/ 	.short	(.L_26 - .L_25)


	//   ....[0]....
.L_25:
        /*005c*/ 	.word	0x00000cf0


	//   ....[1]....
        /*0060*/ 	.word	0x00000e30


	//----- nvinfo : EIATTR_CBANK_PARAM_SIZE
	.align		4
.L_26:
        /*0064*/ 	.byte	0x03, 0x19
        /*0066*/ 	.short	0x001c


	//----- nvinfo : EIATTR_PARAM_CBANK
	.align		4
        /*0068*/ 	.byte	0x04, 0x0a
        /*006a*/ 	.short	(.L_28 - .L_27)
	.align		4
.L_27:
        /*006c*/ 	.word	index@(.nv.constant0._Z24multiplyMatricesParallelPiS_S_i)
        /*0070*/ 	.short	0x0380
        /*0072*/ 	.short	0x001c


	//----- nvinfo : EIATTR_SW_WAR
	.align		4
.L_28:
        /*0074*/ 	.byte	0x04, 0x36
        /*0076*/ 	.short	(.L_30 - .L_29)
.L_29:
        /*0078*/ 	.word	0x00000008
.L_30:


//--------------------- .nv.callgraph             --------------------------
	.section	.nv.callgraph,"",@"SHT_CUDA_CALLGRAPH"
	.align	4
	.sectionentsize	8
	.align		4
        /*0000*/ 	.word	0x00000000
	.align		4
        /*0004*/ 	.word	0xffffffff
	.align		4
        /*0008*/ 	.word	0x00000000
	.align		4
        /*000c*/ 	.word	0xfffffffe
	.align		4
        /*0010*/ 	.word	0x00000000
	.align		4
        /*0014*/ 	.word	0xfffffffd
	.align		4
        /*0018*/ 	.word	0x00000000
	.align		4
        /*001c*/ 	.word	0xfffffffc


//--------------------- .nv.constant4             --------------------------
	.section	.nv.constant4,"a",@progbits
	.align	8
	.align		8
.nv.constant4:
        /*0000*/ 	.dword	precalc_xorwow_matrix
	.align		8
        /*0008*/ 	.dword	precalc_xorwow_offset_matrix
	.align		8
        /*0010*/ 	.dword	mrg32k3aM1
	.align		8
        /*0018*/ 	.dword	mrg32k3aM2
	.align		8
        /*0020*/ 	.dword	mrg32k3aM1SubSeq
	.align		8
        /*0028*/ 	.dword	mrg32k3aM2SubSeq
	.align		8
        /*0030*/ 	.dword	mrg32k3aM1Seq
	.align		8
        /*0038*/ 	.dword	mrg32k3aM2Seq


//--------------------- .nv.constant3             --------------------------
	.section	.nv.constant3,"a",@progbits
	.align	8
.nv.constant3:
	.type		__cr_lgamma_table,@object
	.size		__cr_lgamma_table,(.L_8 - __cr_lgamma_table)
__cr_lgamma_table:
        /*0000*/ 	.byte	0x00, 0x00, 0x00, 0x00, 0x00, 0x00, 0x00, 0x00, 0x00, 0x00, 0x00, 0x00, 0x00, 0x00, 0x00, 0x00
        /*0010*/ 	.byte	0xef, 0x39, 0xfa, 0xfe, 0x42, 0x2e, 0xe6, 0x3f, 0x02, 0x20, 0x2a, 0xfa, 0x0b, 0xab, 0xfc, 0x3f
        /*0020*/ 	.byte	0xf9, 0x2c, 0x92, 0x7c, 0xa7, 0x6c, 0x09, 0x40, 0xc9, 0x79, 0x44, 0x3c, 0x64, 0x26, 0x13, 0x40
        /*0030*/ 	.byte	0xca, 0x01, 0xcf, 0x3a, 0x27, 0x51, 0x1a, 0x40, 0x30, 0xcc, 0x2d, 0xf3, 0xe1, 0x0c, 0x21, 0x40
        /*0040*/ 	.byte	0x0d, 0xb7, 0xfc, 0x82, 0x8e, 0x35, 0x25, 0x40
.L_8:


//--------------------- .text._Z24multiplyMatricesParallelPiS_S_i --------------------------
	.section	.text._Z24multiplyMatricesParallelPiS_S_i,"ax",@progbits
	.align	128
        .global         _Z24multiplyMatricesParallelPiS_S_i
        .type           _Z24multiplyMatricesParallelPiS_S_i,@function
        .size           _Z24multiplyMatricesParallelPiS_S_i,(.L_x_7 - _Z24multiplyMatricesParallelPiS_S_i)
        .other          _Z24multiplyMatricesParallelPiS_S_i,@"STO_CUDA_ENTRY STV_DEFAULT"
_Z24multiplyMatricesParallelPiS_S_i:
.text._Z24multiplyMatricesParallelPiS_S_i:
[----:B------:R-:W-:Y:S01]  /*0000*/  LDC R1, c[0x0][0x37c] ;  /* 0x0000df00ff017b82 */ /* 0x000fe20000000800 */
[----:B------:R-:W0:Y:S07]  /*0010*/  S2R R7, SR_TID.Y ;  /* 0x0000000000077919 */ /* 0x000e2e0000002200 */
[----:B------:R-:W1:Y:S01]  /*0020*/  LDC R0, c[0x0][0x360] ;  /* 0x0000d800ff007b82 */ /* 0x000e620000000800 */
[----:B------:R-:W2:Y:S01]  /*0030*/  LDCU.64 UR4, c[0x0][0x358] ;  /* 0x00006b00ff0477ac */ /* 0x000ea20008000a00 */
[----:B------:R-:W-:Y:S01]  /*0040*/  HFMA2 R19, -RZ, RZ, 0, 0 ;  /* 0x00000000ff137431 */ /* 0x000fe200000001ff */
[----:B------:R-:W3:Y:S01]  /*0050*/  S2R R9, SR_TID.X ;  /* 0x0000000000097919 */ /* 0x000ee20000002100 */
[----:B------:R-:W-:-:S04]  /*0060*/  MOV R11, RZ ;  /* 0x000000ff000b7202 */ /* 0x000fc80000000f00 */
[----:B------:R-:W4:Y:S01]  /*0070*/  LDC.64 R2, c[0x0][0x390] ;  /* 0x0000e400ff027b82 */ /* 0x000f220000000a00 */
[C---:B-1----:R-:W-:Y:S02]  /*0080*/  ISETP.GE.U32.AND P0, PT, R0.reuse, 0x4, PT ;  /* 0x000000040000780c */ /* 0x042fe40003f06070 */
[C---:B------:R-:W-:Y:S01]  /*0090*/  LOP3.LUT R10, R0.reuse, 0x3, RZ, 0xc0, !PT ;  /* 0x00000003000a7812 */ /* 0x040fe200078ec0ff */
[----:B0-----:R-:W-:-:S05]  /*00a0*/  IMAD R8, R0, R7, RZ ;  /* 0x0000000700087224 */ /* 0x001fca00078e02ff */
[----:B---3--:R-:W-:-:S05]  /*00b0*/  IADD3 R5, PT, PT, R8, R9, RZ ;  /* 0x0000000908057210 */ /* 0x008fca0007ffe0ff */
[----:B----4-:R-:W-:-:S05]  /*00c0*/  IMAD.WIDE.U32 R2, R5, 0x4, R2 ;  /* 0x0000000405027825 */ /* 0x010fca00078e0002 */
[----:B--2---:R0:W-:Y:S01]  /*00d0*/  STG.E desc[UR4][R2.64], RZ ;  /* 0x000000ff02007986 */ /* 0x0041e2000c101904 */
[----:B------:R-:W-:Y:S05]  /*00e0*/  @!P0 BRA `(.L_x_0) ;  /* 0x0000000800fc8947 */ /* 0x000fea0003800000 */
[----:B------:R-:W1:Y:S01]  /*00f0*/  LDCU.64 UR6, c[0x0][0x380] ;  /* 0x00007000ff0677ac */ /* 0x000e620008000a00 */
[----:B------:R-:W-:Y:S01]  /*0100*/  IMAD.WIDE.U32 R4, R7, R0, RZ ;  /* 0x0000000007047225 */ /* 0x000fe200078e00ff */
[C---:B------:R-:W-:Y:S01]  /*0110*/  LOP3.LUT R12, R0.reuse, 0xfffffffc, RZ, 0xc0, !PT ;  /* 0xfffffffc000c7812 */ /* 0x040fe200078ec0ff */
[----:B------:R-:W2:Y:S01]  /*0120*/  LDC.64 R6, c[0x0][0x388] ;  /* 0x0000e200ff067b82 */ /* 0x000ea20000000a00 */
[CC--:B------:R-:W-:Y:S01]  /*0130*/  IADD3 R15, PT, PT, R0.reuse, R9.reuse, RZ ;  /* 0x00000009000f7210 */ /* 0x0c0fe20007ffe0ff */
[----:B------:R-:W-:Y:S01]  /*0140*/  IMAD R13, R0, 0x3, R9 ;  /* 0x00000003000d7824 */ /* 0x000fe200078e0209 */
[----:B------:R-:W-:Y:S02]  /*0150*/  IADD3 R12, PT, PT, -R12, RZ, RZ ;  /* 0x000000ff0c0c7210 */ /* 0x000fe40007ffe1ff */
[----:B------:R-:W-:Y:S02]  /*0160*/  LEA R17, R0, R9, 0x1 ;  /* 0x0000000900117211 */ /* 0x000fe400078e08ff */
[----:B------:R-:W-:-:S02]  /*0170*/  MOV R19, RZ ;  /* 0x000000ff00137202 */ /* 0x000fc40000000f00 */
[----:B-1----:R-:W-:-:S04]  /*0180*/  LEA R11, P0, R4, UR6, 0x2 ;  /* 0x00000006040b7c11 */ /* 0x002fc8000f8010ff */
[----:B------:R-:W-:Y:S02]  /*0190*/  LEA.HI.X R5, R4, UR7, R5, 0x2, P0 ;  /* 0x0000000704057c11 */ /* 0x000fe400080f1405 */
[----:B------:R-:W-:Y:S02]  /*01a0*/  ISETP.GE.AND P0, PT, R12, RZ, PT ;  /* 0x000000ff0c00720c */ /* 0x000fe40003f06270 */
[----:B------:R-:W-:Y:S02]  /*01b0*/  IADD3 R4, P1, PT, R11, 0x8, RZ ;  /* 0x000000080b047810 */ /* 0x000fe40007f3e0ff */
[----:B------:R-:W-:Y:S02]  /*01c0*/  LOP3.LUT R11, R0, 0x7fc, RZ, 0xc0, !PT ;  /* 0x000007fc000b7812 */ /* 0x000fe400078ec0ff */
[----:B------:R-:W-:-:S07]  /*01d0*/  IADD3.X R5, PT, PT, RZ, R5, RZ, P1, !PT ;  /* 0x00000005ff057210 */ /* 0x000fce0000ffe4ff */
[----:B------:R-:W-:Y:S05]  /*01e0*/  @P0 BRA `(.L_x_1) ;  /* 0x0000000800500947 */ /* 0x000fea0003800000 */
[----:B------:R-:W-:Y:S02]  /*01f0*/  IADD3 R14, PT, PT, -R12, RZ, RZ ;  /* 0x000000ff0c0e7210 */ /* 0x000fe40007ffe1ff */
[----:B------:R-:W-:Y:S02]  /*0200*/  PLOP3.LUT P0, PT, PT, PT, PT, 0x80, 0x8 ;  /* 0x000000000008781c */ /* 0x000fe40003f0f070 */
[----:B------:R-:W-:-:S13]  /*0210*/  ISETP.GT.AND P1, PT, R14, 0xc, PT ;  /* 0x0000000c0e00780c */ /* 0x000fda0003f24270 */
[----:B------:R-:W-:Y:S05]  /*0220*/  @!P1 BRA `(.L_x_2) ;  /* 0x00000004006c9947 */ /* 0x000fea0003800000 */
[----:B------:R-:W-:-:S13]  /*0230*/  PLOP3.LUT P0, PT, PT, PT, PT, 0x8, 0x80 ;  /* 0x000000000080781c */ /* 0x000fda0003f0e170 */
.L_x_3:
[----:B--2---:R-:W-:Y:S01]  /*0240*/  IMAD.WIDE.U32 R20, R9, 0x4, R6 ;  /* 0x0000000409147825 */ /* 0x004fe200078e0006 */
[----:B------:R-:W2:Y:S05]  /*0250*/  LDG.E R14, desc[UR4][R4.64+-0x8] ;  /* 0xfffff804040e7981 */ /* 0x000eaa000c1e1900 */
[----:B------:R-:W2:Y:S02]  /*0260*/  LDG.E R20, desc[UR4][R20.64] ;  /* 0x0000000414147981 */ /* 0x000ea4000c1e1900 */
[----:B-12---:R-:W-:Y:S02]  /*0270*/  IMAD R25, R14, R20, R19 ;  /* 0x000000140e197224 */ /* 0x006fe400078e0213 */
[----:B------:R-:W-:-:S03]  /*0280*/  IMAD.WIDE.U32 R18, R15, 0x4, R6 ;  /* 0x000000040f127825 */ /* 0x000fc600078e0006 */
[----:B------:R1:W-:Y:S04]  /*0290*/  STG.E desc[UR4][R2.64], R25 ;  /* 0x0000001902007986 */ /* 0x0003e8000c101904 */
[----:B------:R-:W2:Y:S04]  /*02a0*/  LDG.E R18, desc[UR4][R18.64] ;  /* 0x0000000412127981 */ /* 0x000ea8000c1e1900 */
[----:B------:R-:W2:Y:S01]  /*02b0*/  LDG.E R14, desc[UR4][R4.64+-0x4] ;  /* 0xfffffc04040e7981 */ /* 0x000ea2000c1e1900 */
[----:B------:R-:W-:-:S04]  /*02c0*/  IMAD.WIDE.U32 R22, R17, 0x4, R6 ;  /* 0x0000000411167825 */ /* 0x000fc800078e0006 */
[----:B--2---:R-:W-:-:S05]  /*02d0*/  IMAD R27, R14, R18, R25 ;  /* 0x000000120e1b7224 */ /* 0x004fca00078e0219 */
[----:B------:R2:W-:Y:S04]  /*02e0*/  STG.E desc[UR4][R2.64], R27 ;  /* 0x0000001b02007986 */ /* 0x0005e8000c101904 */
[----:B------:R-:W3:Y:S04]  /*02f0*/  LDG.E R22, desc[UR4][R22.64] ;  /* 0x0000000416167981 */ /* 0x000ee8000c1e1900 */
[----:B------:R-:W3:Y:S01]  /*0300*/  LDG.E R14, desc[UR4][R4.64] ;  /* 0x00000004040e7981 */ /* 0x000ee2000c1e1900 */
[----:B------:R-:W-:-:S04]  /*0310*/  IMAD.WIDE.U32 R20, R13, 0x4, R6 ;  /* 0x000000040d147825 */ /* 0x000fc800078e0006 */
[----:B---3--:R-:W-:-:S05]  /*0320*/  IMAD R29, R14, R22, R27 ;  /* 0x000000160e1d7224 */ /* 0x008fca00078e021b */
[----:B------:R3:W-:Y:S04]  /*0330*/  STG.E desc[UR4][R2.64], R29 ;  /* 0x0000001d02007986 */ /* 0x0007e8000c101904 */
[----:B------:R-:W1:Y:S04]  /*0340*/  LDG.E R20, desc[UR4][R20.64] ;  /* 0x0000000414147981 */ /* 0x000e68000c1e1900 */
[----:B------:R-:W1:Y:S01]  /*0350*/  LDG.E R14, desc[UR4][R4.64+0x4] ;  /* 0x00000404040e7981 */ /* 0x000e62000c1e1900 */
[----:B------:R-:W-:-:S04]  /*0360*/  IMAD.WIDE.U32 R6, R0, 0x10, R6 ;  /* 0x0000001000067825 */ /* 0x000fc800078e0006 */
[----:B------:R-:W-:-:S04]  /*0370*/  IMAD.WIDE.U32 R18, R9, 0x4, R6 ;  /* 0x0000000409127825 */ /* 0x000fc800078e0006 */
[----:B-1----:R-:W-:-:S05]  /*0380*/  IMAD R25, R14, R20, R29 ;  /* 0x000000140e197224 */ /* 0x002fca00078e021d */
        /* <DEDUP_REMOVED lines=14> */
[----:B-1----:R-:W-:-:S05]  /*0470*/  IMAD R25, R14, R20, R29 ;  /* 0x000000140e197224 */ /* 0x002fca00078e021d */
[----:B------:R1:W-:Y:S04]  /*0480*/  STG.E desc[UR4][R2.64], R25 ;  /* 0x0000001902007986 */ /* 0x0003e8000c101904 */
[----:B------:R-:W2:Y:S04]  /*0490*/  LDG.E R18, desc[UR4][R18.64] ;  /* 0x0000000412127981 */ /* 0x000ea8000c1e1900 */
[----:B------:R-:W2:Y:S01]  /*04a0*/  LDG.E R14, desc[UR4][R4.64+0x14] ;  /* 0x00001404040e7981 */ /* 0x000ea2000c1e1900 */
[----:B------:R-:W-:-:S04]  /*04b0*/  IMAD.WIDE.U32 R6, R0, 0x10, R6 ;  /* 0x0000001000067825 */ /* 0x000fc800078e0006 */
        /* <DEDUP_REMOVED lines=36> */
[----:B------:R-:W-:Y:S01]  /*0700*/  IMAD.WIDE.U32 R20, R13, 0x4, R6 ;  /* 0x000000040d147825 */ /* 0x000fe200078e0006 */
[----:B------:R-:W-:-:S03]  /*0710*/  IADD3 R12, PT, PT, R12, 0x10, RZ ;  /* 0x000000100c0c7810 */ /* 0x000fc60007ffe0ff */
[----:B---3--:R-:W-:-:S05]  /*0720*/  IMAD R29, R14, R22, R27 ;  /* 0x000000160e1d7224 */ /* 0x008fca00078e021b */
[----:B------:R1:W-:Y:S04]  /*0730*/  STG.E desc[UR4][R2.64], R29 ;  /* 0x0000001d02007986 */ /* 0x0003e8000c101904 */
[----:B------:R-:W2:Y:S04]  /*0740*/  LDG.E R20, desc[UR4][R20.64] ;  /* 0x0000000414147981 */ /* 0x000ea8000c1e1900 */
[----:B------:R-:W2:Y:S01]  /*0750*/  LDG.E R14, desc[UR4][R4.64+0x34] ;  /* 0x00003404040e7981 */ /* 0x000ea2000c1e1900 */
[----:B------:R-:W-:Y:S01]  /*0760*/  ISETP.GE.AND P1, PT, R12, -0xc, PT ;  /* 0xfffffff40c00780c */ /* 0x000fe20003f26270 */
[----:B------:R-:W-:-:S04]  /*0770*/  IMAD.WIDE.U32 R6, R0, 0x10, R6 ;  /* 0x0000001000067825 */ /* 0x000fc800078e0006 */
[----:B--2---:R-:W-:Y:S01]  /*0780*/  IMAD R19, R14, R20, R29 ;  /* 0x000000140e137224 */ /* 0x004fe200078e021d */
[----:B------:R-:W-:-:S04]  /*0790*/  IADD3 R14, P2, PT, R4, 0x40, RZ ;  /* 0x00000040040e7810 */ /* 0x000fc80007f5e0ff */
[----:B------:R1:W-:Y:S01]  /*07a0*/  STG.E desc[UR4][R2.64], R19 ;  /* 0x0000001302007986 */ /* 0x0003e2000c101904 */
[----:B------:R-:W-:Y:S02]  /*07b0*/  IADD3.X R5, PT, PT, RZ, R5, RZ, P2, !PT ;  /* 0x00000005ff057210 */ /* 0x000fe400017fe4ff */
[----:B------:R-:W-:Y:S01]  /*07c0*/  MOV R4, R14 ;  /* 0x0000000e00047202 */ /* 0x000fe20000000f00 */
[----:B------:R-:W-:Y:S06]  /*07d0*/  @!P1 BRA `(.L_x_3) ;  /* 0xfffffff800989947 */ /* 0x000fec000383ffff */
.L_x_2:
[----:B------:R-:W-:-:S04]  /*07e0*/  IADD3 R14, PT, PT, -R12, RZ, RZ ;  /* 0x000000ff0c0e7210 */ /* 0x000fc80007ffe1ff */
[----:B------:R-:W-:-:S13]  /*07f0*/  ISETP.GT.AND P1, PT, R14, 0x4, PT ;  /* 0x000000040e00780c */ /* 0x000fda0003f24270 */
[----:B------:R-:W-:Y:S05]  /*0800*/  @!P1 BRA `(.L_x_4) ;  /* 0x0000000000c09947 */ /* 0x000fea0003800000 */
[----:B--2---:R-:W-:Y:S01]  /*0810*/  IMAD.WIDE.U32 R20, R9, 0x4, R6 ;  /* 0x0000000409147825 */ /* 0x004fe200078e0006 */
[----:B------:R-:W1:Y:S05]  /*0820*/  LDG.E R14, desc[UR4][R4.64+-0x8] ;  /* 0xfffff804040e7981 */ /* 0x000e6a000c1e1900 */
[----:B------:R-:W1:Y:S02]  /*0830*/  LDG.E R20, desc[UR4][R20.64] ;  /* 0x0000000414147981 */ /* 0x000e64000c1e1900 */
[----:B-1----:R-:W-:Y:S02]  /*0840*/  IMAD R25, R14, R20, R19 ;  /* 0x000000140e197224 */ /* 0x002fe400078e0213 */
        /* <DEDUP_REMOVED lines=28> */
[----:B------:R-:W2:Y:S04]  /*0a10*/  LDG.E R20, desc[UR4][R20.64] ;  /* 0x0000000414147981 */ /* 0x000ea8000c1e1900 */
[----:B------:R-:W2:Y:S01]  /*0a20*/  LDG.E R14, desc[UR4][R4.64+0x10] ;  /* 0x00001004040e7981 */ /* 0x000ea2000c1e1900 */
[----:B-1----:R-:W-:-:S04]  /*0a30*/  IMAD.WIDE.U32 R24, R13, 0x4, R6 ;  /* 0x000000040d187825 */ /* 0x002fc800078e0006 */
[----:B--2---:R-:W-:-:S05]  /*0a40*/  IMAD R14, R14, R20, R29 ;  /* 0x000000140e0e7224 */ /* 0x004fca00078e021d */
[----:B------:R4:W-:Y:S04]  /*0a50*/  STG.E desc[UR4][R2.64], R14 ;  /* 0x0000000e02007986 */ /* 0x0009e8000c101904 */
[----:B------:R-:W2:Y:S04]  /*0a60*/  LDG.E R24, desc[UR4][R24.64] ;  /* 0x0000000418187981 */ /* 0x000ea8000c1e1900 */
[----:B------:R1:W2:Y:S01]  /*0a70*/  LDG.E R19, desc[UR4][R4.64+0x14] ;  /* 0x0000140404137981 */ /* 0x0002a2000c1e1900 */
[----:B------:R-:W-:Y:S01]  /*0a80*/  IADD3 R16, P1, PT, R4, 0x20, RZ ;  /* 0x0000002004107810 */ /* 0x000fe20007f3e0ff */
[----:B------:R-:W-:Y:S01]  /*0a90*/  IMAD.WIDE.U32 R6, R0, 0x10, R6 ;  /* 0x0000001000067825 */ /* 0x000fe200078e0006 */
[----:B------:R-:W-:-:S02]  /*0aa0*/  PLOP3.LUT P0, PT, PT, PT, PT, 0x8, 0x80 ;  /* 0x000000000080781c */ /* 0x000fc40003f0e170 */
[----:B------:R-:W-:Y:S02]  /*0ab0*/  IADD3.X R21, PT, PT, RZ, R5, RZ, P1, !PT ;  /* 0x00000005ff157210 */ /* 0x000fe40000ffe4ff */
[----:B------:R-:W-:Y:S02]  /*0ac0*/  IADD3 R12, PT, PT, R12, 0x8, RZ ;  /* 0x000000080c0c7810 */ /* 0x000fe40007ffe0ff */
[----:B-1----:R-:W-:Y:S02]  /*0ad0*/  MOV R4, R16 ;  /* 0x0000001000047202 */ /* 0x002fe40000000f00 */
[----:B------:R-:W-:Y:S01]  /*0ae0*/  MOV R5, R21 ;  /* 0x0000001500057202 */ /* 0x000fe20000000f00 */
[----:B--2---:R-:W-:-:S05]  /*0af0*/  IMAD R19, R19, R24, R14 ;  /* 0x0000001813137224 */ /* 0x004fca00078e020e */
[----:B------:R4:W-:Y:S02]  /*0b00*/  STG.E desc[UR4][R2.64], R19 ;  /* 0x0000001302007986 */ /* 0x0009e4000c101904 */
.L_x_4:
[----:B------:R-:W-:-:S13]  /*0b10*/  ISETP.NE.OR P0, PT, R12, RZ, P0 ;  /* 0x000000ff0c00720c */ /* 0x000fda0000705670 */
[----:B------:R-:W-:Y:S05]  /*0b20*/  @!P0 BRA `(.L_x_0) ;  /* 0x00000000006c8947 */ /* 0x000fea0003800000 */
.L_x_1:
[----:B--2---:R-:W-:Y:S01]  /*0b30*/  IMAD.WIDE.U32 R20, R9, 0x4, R6 ;  /* 0x0000000409147825 */ /* 0x004fe200078e0006 */
[----:B----4-:R-:W1:Y:S05]  /*0b40*/  LDG.E R14, desc[UR4][R4.64+-0x8] ;  /* 0xfffff804040e7981 */ /* 0x010e6a000c1e1900 */
[----:B------:R-:W1:Y:S02]  /*0b50*/  LDG.E R20, desc[UR4][R20.64] ;  /* 0x0000000414147981 */ /* 0x000e64000c1e1900 */
[----:B-1-3--:R-:W-:Y:S02]  /*0b60*/  IMAD R25, R14, R20, R19 ;  /* 0x000000140e197224 */ /* 0x00afe400078e0213 */
[----:B------:R-:W-:-:S03]  /*0b70*/  IMAD.WIDE.U32 R18, R15, 0x4, R6 ;  /* 0x000000040f127825 */ /* 0x000fc600078e0006 */
[----:B------:R3:W-:Y:S04]  /*0b80*/  STG.E desc[UR4][R2.64], R25 ;  /* 0x0000001902007986 */ /* 0x0007e8000c101904 */
[----:B------:R-:W2:Y:S04]  /*0b90*/  LDG.E R18, desc[UR4][R18.64] ;  /* 0x0000000412127981 */ /* 0x000ea8000c1e1900 */
[----:B------:R-:W2:Y:S01]  /*0ba0*/  LDG.E R14, desc[UR4][R4.64+-0x4] ;  /* 0xfffffc04040e7981 */ /* 0x000ea2000c1e1900 */
[----:B------:R-:W-:-:S04]  /*0bb0*/  IMAD.WIDE.U32 R22, R17, 0x4, R6 ;  /* 0x0000000411167825 */ /* 0x000fc800078e0006 */
[----:B--2---:R-:W-:-:S05]  /*0bc0*/  IMAD R27, R14, R18, R25 ;  /* 0x000000120e1b7224 */ /* 0x004fca00078e0219 */
[----:B------:R3:W-:Y:S04]  /*0bd0*/  STG.E desc[UR4][R2.64], R27 ;  /* 0x0000001b02007986 */ /* 0x0007e8000c101904 */
[----:B------:R-:W2:Y:S04]  /*0be0*/  LDG.E R22, desc[UR4][R22.64] ;  /* 0x0000000416167981 */ /* 0x000ea8000c1e1900 */
[----:B------:R-:W2:Y:S01]  /*0bf0*/  LDG.E R14, desc[UR4][R4.64] ;  /* 0x00000004040e7981 */ /* 0x000ea2000c1e1900 */
[----:B------:R-:W-:Y:S01]  /*0c00*/  IMAD.WIDE.U32 R20, R13, 0x4, R6 ;  /* 0x000000040d147825 */ /* 0x000fe200078e0006 */
[----:B------:R-:W-:-:S03]  /*0c10*/  IADD3 R12, PT, PT, R12, 0x4, RZ ;  /* 0x000000040c0c7810 */ /* 0x000fc60007ffe0ff */
[----:B--2---:R-:W-:-:S05]  /*0c20*/  IMAD R29, R14, R22, R27 ;  /* 0x000000160e1d7224 */ /* 0x004fca00078e021b */
[----:B------:R3:W-:Y:S04]  /*0c30*/  STG.E desc[UR4][R2.64], R29 ;  /* 0x0000001d02007986 */ /* 0x0007e8000c101904 */
[----:B------:R-:W2:Y:S04]  /*0c40*/  LDG.E R20, desc[UR4][R20.64] ;  /* 0x0000000414147981 */ /* 0x000ea8000c1e1900 */
[----:B------:R-:W2:Y:S01]  /*0c50*/  LDG.E R14, desc[UR4][R4.64+0x4] ;  /* 0x00000404040e7981 */ /* 0x000ea2000c1e1900 */
[----:B------:R-:W-:Y:S01]  /*0c60*/  ISETP.NE.AND P0, PT, R12, RZ, PT ;  /* 0x000000ff0c00720c */ /* 0x000fe20003f05270 */
[----:B------:R-:W-:-:S04]  /*0c70*/  IMAD.WIDE.U32 R6, R0, 0x10, R6 ;  /* 0x0000001000067825 */ /* 0x000fc800078e0006 */
[----:B--2---:R-:W-:Y:S01]  /*0c80*/  IMAD R19, R14, R20, R29 ;  /* 0x000000140e137224 */ /* 0x004fe200078e021d */
[----:B------:R-:W-:-:S04]  /*0c90*/  IADD3 R14, P1, PT, R4, 0x10, RZ ;  /* 0x00000010040e7810 */ /* 0x000fc80007f3e0ff */
[----:B------:R3:W-:Y:S01]  /*0ca0*/  STG.E desc[UR4][R2.64], R19 ;  /* 0x0000001302007986 */ /* 0x0007e2000c101904 */
[----:B------:R-:W-:Y:S02]  /*0cb0*/  IADD3.X R5, PT, PT, RZ, R5, RZ, P1, !PT ;  /* 0x00000005ff057210 */ /* 0x000fe40000ffe4ff */
[----:B------:R-:W-:Y:S01]  /*0cc0*/  MOV R4, R14 ;  /* 0x0000000e00047202 */ /* 0x000fe20000000f00 */
[----:B------:R-:W-:Y:S06]  /*0cd0*/  @P0 BRA `(.L_x_1) ;  /* 0xfffffffc00940947 */ /* 0x000fec000383ffff */
.L_x_0:
[----:B------:R-:W-:-:S13]  /*0ce0*/  ISETP.NE.AND P0, PT, R10, RZ, PT ;  /* 0x000000ff0a00720c */ /* 0x000fda0003f05270 */
[----:B------:R-:W-:Y:S05]  /*0cf0*/  @!P0 EXIT ;  /* 0x000000000000894d */ /* 0x000fea0003800000 */
[----:B------:R-:W5:Y:S01]  /*0d00*/  LDC.64 R4, c[0x0][0x380] ;  /* 0x0000e000ff047b82 */ /* 0x000f620000000a00 */
[-C--:B------:R-:W-:Y:S01]  /*0d10*/  IADD3 R13, PT, PT, R8, R11.reuse, RZ ;  /* 0x0000000b080d7210 */ /* 0x080fe20007ffe0ff */
[----:B------:R-:W-:Y:S01]  /*0d20*/  IMAD R9, R0, R11, R9 ;  /* 0x0000000b00097224 */ /* 0x000fe200078e0209 */
[----:B------:R-:W-:-:S05]  /*0d30*/  IADD3 R10, PT, PT, -R10, RZ, RZ ;  /* 0x000000ff0a0a7210 */ /* 0x000fca0007ffe1ff */
[----:B--2---:R-:W2:Y:S01]  /*0d40*/  LDC.64 R6, c[0x0][0x388] ;  /* 0x0000e200ff067b82 */ /* 0x004ea20000000a00 */
[----:B-----5:R-:W-:-:S04]  /*0d50*/  IMAD.WIDE.U32 R4, R13, 0x4, R4 ;  /* 0x000000040d047825 */ /* 0x020fc800078e0004 */
[----:B--2---:R-:W-:Y:S01]  /*0d60*/  IMAD.WIDE.U32 R6, R9, 0x4, R6 ;  /* 0x0000000409067825 */ /* 0x004fe200078e0006 */
[----:B------:R-:W-:-:S07]  /*0d70*/  MOV R9, R4 ;  /* 0x0000000400097202 */ /* 0x000fce0000000f00 */
.L_x_5:
[----:B------:R-:W-:Y:S01]  /*0d80*/  MOV R4, R9 ;  /* 0x0000000900047202 */ /* 0x000fe20000000f00 */
[----:B--2---:R2:W1:Y:S05]  /*0d90*/  LDG.E R8, desc[UR4][R6.64] ;  /* 0x0000000406087981 */ /* 0x00446a000c1e1900 */
[----:B------:R5:W1:Y:S01]  /*0da0*/  LDG.E R4, desc[UR4][R4.64] ;  /* 0x0000000404047981 */ /* 0x000a62000c1e1900 */
[----:B------:R-:W-:Y:S02]  /*0db0*/  IADD3 R10, PT, PT, R10, 0x1, RZ ;  /* 0x000000010a0a7810 */ /* 0x000fe40007ffe0ff */
[----:B------:R-:W-:Y:S02]  /*0dc0*/  IADD3 R9, P1, PT, R9, 0x4, RZ ;  /* 0x0000000409097810 */ /* 0x000fe40007f3e0ff */
[----:B------:R-:W-:Y:S01]  /*0dd0*/  ISETP.NE.AND P0, PT, R10, RZ, PT ;  /* 0x000000ff0a00720c */ /* 0x000fe20003f05270 */
[----:B--2---:R-:W-:Y:S01]  /*0de0*/  IMAD.WIDE.U32 R6, R0, 0x4, R6 ;  /* 0x0000000400067825 */ /* 0x004fe200078e0006 */
[----:B-----5:R-:W-:-:S03]  /*0df0*/  IADD3.X R5, PT, PT, RZ, R5, RZ, P1, !PT ;  /* 0x00000005ff057210 */ /* 0x020fc60000ffe4ff */
[----:B-1-34-:R-:W-:-:S05]  /*0e00*/  IMAD R19, R4, R8, R19 ;  /* 0x0000000804137224 */ /* 0x01afca00078e0213 */
[----:B------:R2:W-:Y:S03]  /*0e10*/  STG.E desc[UR4][R2.64], R19 ;  /* 0x0000001302007986 */ /* 0x0005e6000c101904 */
[----:B------:R-:W-:Y:S05]  /*0e20*/  @P0 BRA `(.L_x_5) ;  /* 0xfffffffc00d40947 */ /* 0x000fea000383ffff */
[----:B------:R-:W-:Y:S05]  /*0e30*/  EXIT ;  /* 0x000000000000794d */ /* 0x000fea0003800000 */
.L_x_6:
[----:B------:R-:W-:-:S00]  /*0e40*/  BRA `(.L_x_6) ;  /* 0xfffffffc00fc7947 */ /* 0x000fc0000383ffff */
[----:B------:R-:W-:-:S00]  /*0e50*/  NOP ;  /* 0x0000000000007918 */ /* 0x000fc00000000000 */
        /* <DEDUP_REMOVED lines=10> */
.L_x_7:


//--------------------- .nv.global.init           --------------------------
	.section	.nv.global.init,"aw",@progbits
	.align	4
.nv.global.init:
	.type		mrg32k3aM1SubSeq,@object
	.size		mrg32k3aM1SubSeq,(mrg32k3aM2SubSeq - mrg32k3aM1SubSeq)
mrg32k3aM1SubSeq:
        /*0000*/ 	.byte	0x0b, 0xcc, 0xee, 0x04, 0x73, 0x29, 0x8b, 0x6f, 0xf6, 0x53, 0x03, 0xf6, 0x23, 0xf6, 0xea, 0xda
        /* <DEDUP_REMOVED lines=125> */
	.type		mrg32k3aM2SubSeq,@object
	.size		mrg32k3aM2SubSeq,(mrg32k3aM1 - mrg32k3aM2SubSeq)
mrg32k3aM2SubSeq:
        /* <DEDUP_REMOVED lines=126> */
	.type		mrg32k3aM1,@object
	.size		mrg32k3aM1,(mrg32k3aM1Seq - mrg32k3aM1)
mrg32k3aM1:
        /* <DEDUP_REMOVED lines=144> */
	.type		mrg32k3aM1Seq,@object
	.size		mrg32k3aM1Seq,(mrg32k3aM2 - mrg32k3aM1Seq)
mrg32k3aM1Seq:
        /* <DEDUP_REMOVED lines=144> */
	.type		mrg32k3aM2,@object
	.size		mrg32k3aM2,(mrg32k3aM2Seq - mrg32k3aM2)
mrg32k3aM2:
        /* <DEDUP_REMOVED lines=144> */
	.type		mrg32k3aM2Seq,@object
	.size		mrg32k3aM2Seq,(precalc_xorwow_matrix - mrg32k3aM2Seq)
mrg32k3aM2Seq:
        /* <DEDUP_REMOVED lines=144> */
	.type		precalc_xorwow_matrix,@object
	.size		precalc_xorwow_matrix,(precalc_xorwow_offset_matrix - precalc_xorwow_matrix)
precalc_xorwow_matrix:
        /* <DEDUP_REMOVED lines=6400> */
	.type		precalc_xorwow_offset_matrix,@object
	.size		precalc_xorwow_offset_matrix,(.L_1 - precalc_xorwow_offset_matrix)
precalc_xorwow_offset_matrix:
        /* <DEDUP_REMOVED lines=6400> */
.L_1:


//--------------------- .nv.shared.reserved.0     --------------------------
	.section	.nv.shared.reserved.0,"aw",@nobits
	.weak		__nv_reservedSMEM_offset_0_alias
	.size		__nv_reservedSMEM_offset_0_alias, 0, 64
	.other		__nv_reservedSMEM_offset_0_alias,@"STO_CUDA_RESERVED_SHARED STV_DEFAULT"
__nv_reservedSMEM_offset_0_alias:
	.zero		0
	.zero		64


//--------------------- .nv.constant0._Z24multiplyMatricesParallelPiS_S_i --------------------------
	.section	.nv.constant0._Z24multiplyMatricesParallelPiS_S_i,"a",@progbits
	.sectionflags	@""
	.align	4
.nv.constant0._Z24multiplyMatricesParallelPiS_S_i:
	.zero		924


//--------------------- SYMBOLS --------------------------

	.type		.nv.reservedSmem.offset0,@object
	.size		.nv.reservedSmem.offset0,0x4
